//
// Generated by NVIDIA NVVM Compiler
//
// Compiler Build ID: CL-36424714
// Cuda compilation tools, release 13.0, V13.0.88
// Based on NVVM 20.0.0
//

.version 9.0
.target sm_100
.address_size 64

	// .globl	_Z10reluKernelPfS_i

.visible .entry _Z10reluKernelPfS_i(
	.param .u64 .ptr .align 1 _Z10reluKernelPfS_i_param_0,
	.param .u64 .ptr .align 1 _Z10reluKernelPfS_i_param_1,
	.param .u32 _Z10reluKernelPfS_i_param_2
)
{
	.reg .pred 	%p<3>;
	.reg .b32 	%r<6>;
	.reg .b32 	%f<3>;
	.reg .b64 	%rd<8>;

	ld.param.u64 	%rd1, [_Z10reluKernelPfS_i_param_0];
	ld.param.u64 	%rd2, [_Z10reluKernelPfS_i_param_1];
	ld.param.u32 	%r2, [_Z10reluKernelPfS_i_param_2];
	mov.u32 	%r3, %ntid.x;
	mov.u32 	%r4, %ctaid.x;
	mov.u32 	%r5, %tid.x;
	mad.lo.s32 	%r1, %r3, %r4, %r5;
	setp.ge.s32 	%p1, %r1, %r2;
	@%p1 bra 	$L__BB0_2;
	cvta.to.global.u64 	%rd3, %rd2;
	cvta.to.global.u64 	%rd4, %rd1;
	mul.wide.s32 	%rd5, %r1, 4;
	add.s64 	%rd6, %rd4, %rd5;
	ld.global.f32 	%f1, [%rd6];
	setp.lt.f32 	%p2, %f1, 0f00000000;
	selp.f32 	%f2, 0f00000000, %f1, %p2;
	add.s64 	%rd7, %rd3, %rd5;
	st.global.f32 	[%rd7], %f2;
$L__BB0_2:
	ret;

}
	// .globl	_Z18reluKernelBackwardPfS_S_i
.visible .entry _Z18reluKernelBackwardPfS_S_i(
	.param .u64 .ptr .align 1 _Z18reluKernelBackwardPfS_S_i_param_0,
	.param .u64 .ptr .align 1 _Z18reluKernelBackwardPfS_S_i_param_1,
	.param .u64 .ptr .align 1 _Z18reluKernelBackwardPfS_S_i_param_2,
	.param .u32 _Z18reluKernelBackwardPfS_S_i_param_3
)
{
	.reg .pred 	%p<3>;
	.reg .b32 	%r<6>;
	.reg .b32 	%f<6>;
	.reg .b64 	%rd<13>;

	ld.param.u64 	%rd1, [_Z18reluKernelBackwardPfS_S_i_param_0];
	ld.param.u64 	%rd2, [_Z18reluKernelBackwardPfS_S_i_param_1];
	ld.param.u64 	%rd3, [_Z18reluKernelBackwardPfS_S_i_param_2];
	ld.param.u32 	%r2, [_Z18reluKernelBackwardPfS_S_i_param_3];
	mov.u32 	%r3, %ntid.x;
	mov.u32 	%r4, %ctaid.x;
	mov.u32 	%r5, %tid.x;
	mad.lo.s32 	%r1, %r3, %r4, %r5;
	setp.ge.s32 	%p1, %r1, %r2;
	@%p1 bra 	$L__BB1_4;
	cvta.to.global.u64 	%rd4, %rd1;
	mul.wide.s32 	%rd5, %r1, 4;
	add.s64 	%rd6, %rd4, %rd5;
	ld.global.f32 	%f4, [%rd6];
	setp.lt.f32 	%p2, %f4, 0f00000000;
	mov.f32 	%f5, 0f00000000;
	@%p2 bra 	$L__BB1_3;
	cvta.to.global.u64 	%rd7, %rd3;
	add.s64 	%rd9, %rd7, %rd5;
	ld.global.f32 	%f5, [%rd9];
$L__BB1_3:
	cvta.to.global.u64 	%rd10, %rd2;
	add.s64 	%rd12, %rd10, %rd5;
	st.global.f32 	[%rd12], %f5;
$L__BB1_4:
	ret;

}


// ===== COMPILED SASS (sm_100) =====

	.target	sm_100

	.elftype	@"ET_EXEC"


//--------------------- .note.nv.tkinfo           --------------------------
	.section	.note.nv.tkinfo,"",@"SHT_NOTE"
	.sectionflags	@"SHF_NOTE_NV_TKINFO"
	.tkinfo
        /*0018*/ 	.word	0x00000002
        /*0030*/ 	.string	""
        /*0030*/ 	.string	"ptxas"
        /*0030*/ 	.string	"Cuda compilation tools, release 13.0, V13.0.88"
        /*0030*/ 	.string	"Build cuda_13.0.r13.0/compiler.36424714_0"
        /*0030*/ 	.string	"-arch sm_100 -m 64 "



//--------------------- .note.nv.cuinfo           --------------------------
	.section	.note.nv.cuinfo,"",@"SHT_NOTE"
	.sectionflags	@"SHF_NOTE_NV_CUINFO"
        /*0018*/ 	.short	0x0002
        /*001a*/ 	.short	0x0064
        /*001c*/ 	.short	0x0082
	.zero		2


//--------------------- .nv.info                  --------------------------
	.section	.nv.info,"",@"SHT_CUDA_INFO"
	.align	4


	//----- nvinfo : EIATTR_REGCOUNT
	.align		4
        /*0000*/ 	.byte	0x04, 0x2f
        /*0002*/ 	.short	(.L_1 - .L_0)
	.align		4
.L_0:
        /*0004*/ 	.word	index@(_Z10reluKernelPfS_i)
        /*0008*/ 	.word	0x0000000a


	//----- nvinfo : EIATTR_FRAME_SIZE
	.align		4
.L_1:
        /*000c*/ 	.byte	0x04, 0x11
        /*000e*/ 	.short	(.L_3 - .L_2)
	.align		4
.L_2:
        /*0010*/ 	.word	index@(_Z10reluKernelPfS_i)
        /*0014*/ 	.word	0x00000000


	//----- nvinfo : EIATTR_REGCOUNT
	.align		4
.L_3:
        /*0018*/ 	.byte	0x04, 0x2f
        /*001a*/ 	.short	(.L_5 - .L_4)
	.align		4
.L_4:
        /*001c*/ 	.word	index@(_Z18reluKernelBackwardPfS_S_i)
        /*0020*/ 	.word	0x0000000c


	//----- nvinfo : EIATTR_FRAME_SIZE
	.align		4
.L_5:
        /*0024*/ 	.byte	0x04, 0x11
        /*0026*/ 	.short	(.L_7 - .L_6)
	.align		4
.L_6:
        /*0028*/ 	.word	index@(_Z18reluKernelBackwardPfS_S_i)
        /*002c*/ 	.word	0x00000000


	//----- nvinfo : EIATTR_MIN_STACK_SIZE
	.align		4
.L_7:
        /*0030*/ 	.byte	0x04, 0x12
        /*0032*/ 	.short	(.L_9 - .L_8)
	.align		4
.L_8:
        /*0034*/ 	.word	index@(_Z18reluKernelBackwardPfS_S_i)
        /*0038*/ 	.word	0x00000000


	//----- nvinfo : EIATTR_MIN_STACK_SIZE
	.align		4
.L_9:
        /*003c*/ 	.byte	0x04, 0x12
        /*003e*/ 	.short	(.L_11 - .L_10)
	.align		4
.L_10:
        /*0040*/ 	.word	index@(_Z10reluKernelPfS_i)
        /*0044*/ 	.word	0x00000000
.L_11:


//--------------------- .nv.compat                --------------------------
	.section	.nv.compat,"",@"SHT_CUDA_COMPAT_INFO"
	.align	4
        /*0000*/ 	.byte	0x02, 0x09, 0x00, 0x00, 0x02, 0x02, 0x01, 0x00, 0x02, 0x05, 0x05, 0x00, 0x03, 0x07, 0x01, 0x01
        /*0010*/ 	.byte	0x02, 0x03, 0x00, 0x00, 0x02, 0x06, 0x01, 0x00, 0x04, 0x0b, 0x08, 0x00, 0x09, 0x00, 0x00, 0x00
        /*0020*/ 	.byte	0x00, 0x00, 0x00, 0x00


//--------------------- .nv.info._Z18reluKernelBackwardPfS_S_i --------------------------
	.section	.nv.info._Z18reluKernelBackwardPfS_S_i,"",@"SHT_CUDA_INFO"
	.sectionflags	@""
	.align	4


	//----- nvinfo : EIATTR_CUDA_API_VERSION
	.align		4
        /*0000*/ 	.byte	0x04, 0x37
        /*0002*/ 	.short	(.L_13 - .L_12)
.L_12:
        /*0004*/ 	.word	0x00000082


	//----- nvinfo : EIATTR_KPARAM_INFO
	.align		4
.L_13:
        /*0008*/ 	.byte	0x04, 0x17
        /*000a*/ 	.short	(.L_15 - .L_14)
.L_14:
        /*000c*/ 	.word	0x00000000
        /*0010*/ 	.short	0x0003
        /*0012*/ 	.short	0x0018
        /*0014*/ 	.byte	0x00, 0xf0, 0x11, 0x00


	//----- nvinfo : EIATTR_KPARAM_INFO
	.align		4
.L_15:
        /*0018*/ 	.byte	0x04, 0x17
        /*001a*/ 	.short	(.L_17 - .L_16)
.L_16:
        /*001c*/ 	.word	0x00000000
        /*0020*/ 	.short	0x0002
        /*0022*/ 	.short	0x0010
        /*0024*/ 	.byte	0x00, 0xf5, 0x21, 0x00


	//----- nvinfo : EIATTR_KPARAM_INFO
	.align		4
.L_17:
        /*0028*/ 	.byte	0x04, 0x17
        /*002a*/ 	.short	(.L_19 - .L_18)
.L_18:
        /*002c*/ 	.word	0x00000000
        /*0030*/ 	.short	0x0001
        /*0032*/ 	.short	0x0008
        /*0034*/ 	.byte	0x00, 0xf5, 0x21, 0x00


	//----- nvinfo : EIATTR_KPARAM_INFO
	.align		4
.L_19:
        /*0038*/ 	.byte	0x04, 0x17
        /*003a*/ 	.short	(.L_21 - .L_20)
.L_20:
        /*003c*/ 	.word	0x00000000
        /*0040*/ 	.short	0x0000
        /*0042*/ 	.short	0x0000
        /*0044*/ 	.byte	0x00, 0xf5, 0x21, 0x00


	//----- nvinfo : EIATTR_SPARSE_MMA_MASK
	.align		4
.L_21:
        /*0048*/ 	.byte	0x03, 0x50
        /*004a*/ 	.short	0x0000


	//----- nvinfo : EIATTR_MAXREG_COUNT
	.align		4
        /*004c*/ 	.byte	0x03, 0x1b
        /*004e*/ 	.short	0x00ff


	//----- nvinfo : EIATTR_MERCURY_ISA_VERSION
	.align		4
        /*0050*/ 	.byte	0x03, 0x5f
        /*0052*/ 	.short	0x0101


	//----- nvinfo : EIATTR_VRC_CTA_INIT_COUNT
	.align		4
        /*0054*/ 	.byte	0x02, 0x4a
	.zero		1
	.zero		1


	//----- nvinfo : EIATTR_EXIT_INSTR_OFFSETS
	.align		4
        /*0058*/ 	.byte	0x04, 0x1c
        /*005a*/ 	.short	(.L_23 - .L_22)


	//   ....[0]....
.L_22:
        /*005c*/ 	.word	0x00000070


	//   ....[1]....
        /*0060*/ 	.word	0x00000170


	//----- nvinfo : EIATTR_CRS_STACK_SIZE
	.align		4
.L_23:
        /*0064*/ 	.byte	0x04, 0x1e
        /*0066*/ 	.short	(.L_25 - .L_24)
.L_24:
        /*0068*/ 	.word	0x00000000


	//----- nvinfo : EIATTR_CBANK_PARAM_SIZE
	.align		4
.L_25:
        /*006c*/ 	.byte	0x03, 0x19
        /*006e*/ 	.short	0x001c


	//----- nvinfo : EIATTR_PARAM_CBANK
	.align		4
        /*0070*/ 	.byte	0x04, 0x0a
        /*0072*/ 	.short	(.L_27 - .L_26)
	.align		4
.L_26:
        /*0074*/ 	.word	index@(.nv.constant0._Z18reluKernelBackwardPfS_S_i)
        /*0078*/ 	.short	0x0380
        /*007a*/ 	.short	0x001c


	//----- nvinfo : EIATTR_SW_WAR
	.align		4
.L_27:
        /*007c*/ 	.byte	0x04, 0x36
        /*007e*/ 	.short	(.L_29 - .L_28)
.L_28:
        /*0080*/ 	.word	0x00000008
.L_29:


//--------------------- .nv.info._Z10reluKernelPfS_i --------------------------
	.section	.nv.info._Z10reluKernelPfS_i,"",@"SHT_CUDA_INFO"
	.sectionflags	@""
	.align	4


	//----- nvinfo : EIATTR_CUDA_API_VERSION
	.align		4
        /*0000*/ 	.byte	0x04, 0x37
        /*0002*/ 	.short	(.L_31 - .L_30)
.L_30:
        /*0004*/ 	.word	0x00000082


	//----- nvinfo : EIATTR_KPARAM_INFO
	.align		4
.L_31:
        /*0008*/ 	.byte	0x04, 0x17
        /*000a*/ 	.short	(.L_33 - .L_32)
.L_32:
        /*000c*/ 	.word	0x00000000
        /*0010*/ 	.short	0x0002
        /*0012*/ 	.short	0x0010
        /*0014*/ 	.byte	0x00, 0xf0, 0x11, 0x00


	//----- nvinfo : EIATTR_KPARAM_INFO
	.align		4
.L_33:
        /*0018*/ 	.byte	0x04, 0x17
        /*001a*/ 	.short	(.L_35 - .L_34)
.L_34:
        /*001c*/ 	.word	0x00000000
        /*0020*/ 	.short	0x0001
        /*0022*/ 	.short	0x0008
        /*0024*/ 	.byte	0x00, 0xf5, 0x21, 0x00


	//----- nvinfo : EIATTR_KPARAM_INFO
	.align		4
.L_35:
        /*0028*/ 	.byte	0x04, 0x17
        /*002a*/ 	.short	(.L_37 - .L_36)
.L_36:
        /*002c*/ 	.word	0x00000000
        /*0030*/ 	.short	0x0000
        /*0032*/ 	.short	0x0000
        /*0034*/ 	.byte	0x00, 0xf5, 0x21, 0x00


	//----- nvinfo : EIATTR_SPARSE_MMA_MASK
	.align		4
.L_37:
        /*0038*/ 	.byte	0x03, 0x50
        /*003a*/ 	.short	0x0000


	//----- nvinfo : EIATTR_MAXREG_COUNT
	.align		4
        /*003c*/ 	.byte	0x03, 0x1b
        /*003e*/ 	.short	0x00ff


	//----- nvinfo : EIATTR_MERCURY_ISA_VERSION
	.align		4
        /*0040*/ 	.byte	0x03, 0x5f
        /*0042*/ 	.short	0x0101


	//----- nvinfo : EIATTR_VRC_CTA_INIT_COUNT
	.align		4
        /*0044*/ 	.byte	0x02, 0x4a
	.zero		1
	.zero		1


	//----- nvinfo : EIATTR_EXIT_INSTR_OFFSETS
	.align		4
        /*0048*/ 	.byte	0x04, 0x1c
        /*004a*/ 	.short	(.L_39 - .L_38)


	//   ....[0]....
.L_38:
        /*004c*/ 	.word	0x00000070


	//   ....[1]....
        /*0050*/ 	.word	0x00000110


	//----- nvinfo : EIATTR_CBANK_PARAM_SIZE
	.align		4
.L_39:
        /*0054*/ 	.byte	0x03, 0x19
        /*0056*/ 	.short	0x0014


	//----- nvinfo : EIATTR_PARAM_CBANK
	.align		4
        /*0058*/ 	.byte	0x04, 0x0a
        /*005a*/ 	.short	(.L_41 - .L_40)
	.align		4
.L_40:
        /*005c*/ 	.word	index@(.nv.constant0._Z10reluKernelPfS_i)
        /*0060*/ 	.short	0x0380
        /*0062*/ 	.short	0x0014


	//----- nvinfo : EIATTR_SW_WAR
	.align		4
.L_41:
        /*0064*/ 	.byte	0x04, 0x36
        /*0066*/ 	.short	(.L_43 - .L_42)
.L_42:
        /*0068*/ 	.word	0x00000008
.L_43:


//--------------------- .nv.callgraph             --------------------------
	.section	.nv.callgraph,"",@"SHT_CUDA_CALLGRAPH"
	.align	4
	.sectionentsize	8
	.align		4
        /*0000*/ 	.word	0x00000000
	.align		4
        /*0004*/ 	.word	0xffffffff
	.align		4
        /*0008*/ 	.word	0x00000000
	.align		4
        /*000c*/ 	.word	0xfffffffe
	.align		4
        /*0010*/ 	.word	0x00000000
	.align		4
        /*0014*/ 	.word	0xfffffffd
	.align		4
        /*0018*/ 	.word	0x00000000
	.align		4
        /*001c*/ 	.word	0xfffffffc


//--------------------- .text._Z18reluKernelBackwardPfS_S_i --------------------------
	.section	.text._Z18reluKernelBackwardPfS_S_i,"ax",@progbits
	.align	128
        .global         _Z18reluKernelBackwardPfS_S_i
        .type           _Z18reluKernelBackwardPfS_S_i,@function
        .size           _Z18reluKernelBackwardPfS_S_i,(.L_x_4 - _Z18reluKernelBackwardPfS_S_i)
        .other          _Z18reluKernelBackwardPfS_S_i,@"STO_CUDA_ENTRY STV_DEFAULT"
_Z18reluKernelBackwardPfS_S_i:
.text._Z18reluKernelBackwardPfS_S_i:
[----:B------:R-:W-:Y:S01]  /*0000*/  LDC R1, c[0x0][0x37c] ;  /* 0x0000df00ff017b82 */ /* 0x000fe20000000800 */
[----:B------:R-:W0:Y:S01]  /*0010*/  S2R R7, SR_CTAID.X ;  /* 0x0000000000077919 */ /* 0x000e220000002500 */
[----:B------:R-:W0:Y:S01]  /*0020*/  LDCU UR4, c[0x0][0x360] ;  /* 0x00006c00ff0477ac */ /* 0x000e220008000800 */
[----:B------:R-:W0:Y:S01]  /*0030*/  S2R R0, SR_TID.X ;  /* 0x0000000000007919 */ /* 0x000e220000002100 */
[----:B------:R-:W1:Y:S01]  /*0040*/  LDCU UR5, c[0x0][0x398] ;  /* 0x00007300ff0577ac */ /* 0x000e620008000800 */
[----:B0-----:R-:W-:-:S05]  /*0050*/  IMAD R7, R7, UR4, R0 ;  /* 0x0000000407077c24 */ /* 0x001fca000f8e0200 */
[----:B-1----:R-:W-:-:S13]  /*0060*/  ISETP.GE.AND P0, PT, R7, UR5, PT ;  /* 0x0000000507007c0c */ /* 0x002fda000bf06270 */
[----:B------:R-:W-:Y:S05]  /*0070*/  @P0 EXIT ;  /* 0x000000000000094d */ /* 0x000fea0003800000 */
[----:B------:R-:W0:Y:S01]  /*0080*/  LDC.64 R2, c[0x0][0x380] ;  /* 0x0000e000ff027b82 */ /* 0x000e220000000a00 */
[----:B------:R-:W1:Y:S07]  /*0090*/  LDCU.64 UR4, c[0x0][0x358] ;  /* 0x00006b00ff0477ac */ /* 0x000e6e0008000a00 */
[----:B------:R-:W2:Y:S01]  /*00a0*/  LDC.64 R4, c[0x0][0x388] ;  /* 0x0000e200ff047b82 */ /* 0x000ea20000000a00 */
[----:B0-----:R-:W-:-:S06]  /*00b0*/  IMAD.WIDE R2, R7, 0x4, R2 ;  /* 0x0000000407027825 */ /* 0x001fcc00078e0202 */
[----:B-1----:R-:W3:Y:S01]  /*00c0*/  LDG.E R2, desc[UR4][R2.64] ;  /* 0x0000000402027981 */ /* 0x002ee2000c1e1900 */
[----:B------:R-:W-:Y:S01]  /*00d0*/  BSSY.RECONVERGENT B0, `(.L_x_0) ;  /* 0x0000008000007945 */ /* 0x000fe20003800200 */
[----:B------:R-:W-:Y:S02]  /*00e0*/  HFMA2 R9, -RZ, RZ, 0, 0 ;  /* 0x00000000ff097431 */ /* 0x000fe400000001ff */
[----:B--2---:R-:W-:Y:S01]  /*00f0*/  IMAD.WIDE R4, R7, 0x4, R4 ;  /* 0x0000000407047825 */ /* 0x004fe200078e0204 */
[----:B---3--:R-:W-:-:S13]  /*0100*/  FSETP.GEU.AND P0, PT, R2, RZ, PT ;  /* 0x000000ff0200720b */ /* 0x008fda0003f0e000 */
[----:B------:R-:W-:Y:S05]  /*0110*/  @!P0 BRA `(.L_x_1) ;  /* 0x00000000000c8947 */ /* 0x000fea0003800000 */
[----:B------:R-:W0:Y:S02]  /*0120*/  LDC.64 R2, c[0x0][0x390] ;  /* 0x0000e400ff027b82 */ /* 0x000e240000000a00 */
[----:B0-----:R-:W-:-:S05]  /*0130*/  IMAD.WIDE R2, R7, 0x4, R2 ;  /* 0x0000000407027825 */ /* 0x001fca00078e0202 */
[----:B------:R0:W5:Y:S02]  /*0140*/  LDG.E R9, desc[UR4][R2.64] ;  /* 0x0000000402097981 */ /* 0x000164000c1e1900 */
.L_x_1:
[----:B------:R-:W-:Y:S05]  /*0150*/  BSYNC.RECONVERGENT B0 ;  /* 0x0000000000007941 */ /* 0x000fea0003800200 */
.L_x_0:
[----:B-----5:R-:W-:Y:S01]  /*0160*/  STG.E desc[UR4][R4.64], R9 ;  /* 0x0000000904007986 */ /* 0x020fe2000c101904 */
[----:B------:R-:W-:Y:S05]  /*0170*/  EXIT ;  /* 0x000000000000794d */ /* 0x000fea0003800000 */
.L_x_2:
[----:B------:R-:W-:-:S00]  /*0180*/  BRA `(.L_x_2) ;  /* 0xfffffffc00fc7947 */ /* 0x000fc0000383ffff */
[----:B------:R-:W-:-:S00]  /*0190*/  NOP ;  /* 0x0000000000007918 */ /* 0x000fc00000000000 */
        /* <DEDUP_REMOVED lines=14> */
.L_x_4:


//--------------------- .text._Z10reluKernelPfS_i --------------------------
	.section	.text._Z10reluKernelPfS_i,"ax",@progbits
	.align	128
        .global         _Z10reluKernelPfS_i
        .type           _Z10reluKernelPfS_i,@function
        .size           _Z10reluKernelPfS_i,(.L_x_5 - _Z10reluKernelPfS_i)
        .other          _Z10reluKernelPfS_i,@"STO_CUDA_ENTRY STV_DEFAULT"
_Z10reluKernelPfS_i:
.text._Z10reluKernelPfS_i:
        /* <DEDUP_REMOVED lines=13> */
[----:B--2---:R-:W-:Y:S01]  /*00d0*/  IMAD.WIDE R4, R7, 0x4, R4 ;  /* 0x0000000407047825 */ /* 0x004fe200078e0204 */
[----:B---3--:R-:W-:-:S04]  /*00e0*/  FSETP.GEU.AND P0, PT, R2, RZ, PT ;  /* 0x000000ff0200720b */ /* 0x008fc80003f0e000 */
[----:B------:R-:W-:-:S05]  /*00f0*/  FSEL R7, R2, RZ, P0 ;  /* 0x000000ff02077208 */ /* 0x000fca0000000000 */
[----:B------:R-:W-:Y:S01]  /*0100*/  STG.E desc[UR4][R4.64], R7 ;  /* 0x0000000704007986 */ /* 0x000fe2000c101904 */
[----:B------:R-:W-:Y:S05]  /*0110*/  EXIT ;  /* 0x000000000000794d */ /* 0x000fea0003800000 */
.L_x_3:
        /* <DEDUP_REMOVED lines=14> */
.L_x_5:


//--------------------- .nv.shared.reserved.0     --------------------------
	.section	.nv.shared.reserved.0,"aw",@nobits
	.weak		__nv_reservedSMEM_offset_0_alias
	.size		__nv_reservedSMEM_offset_0_alias, 0, 64
	.other		__nv_reservedSMEM_offset_0_alias,@"STO_CUDA_RESERVED_SHARED STV_DEFAULT"
__nv_reservedSMEM_offset_0_alias:
	.zero		0
	.zero		64


//--------------------- .nv.constant0._Z18reluKernelBackwardPfS_S_i --------------------------
	.section	.nv.constant0._Z18reluKernelBackwardPfS_S_i,"a",@progbits
	.sectionflags	@""
	.align	4
.nv.constant0._Z18reluKernelBackwardPfS_S_i:
	.zero		924


//--------------------- .nv.constant0._Z10reluKernelPfS_i --------------------------
	.section	.nv.constant0._Z10reluKernelPfS_i,"a",@progbits
	.sectionflags	@""
	.align	4
.nv.constant0._Z10reluKernelPfS_i:
	.zero		916


//--------------------- SYMBOLS --------------------------

	.type		.nv.reservedSmem.offset0,@object
	.size		.nv.reservedSmem.offset0,0x4
